//
// Generated by NVIDIA NVVM Compiler
//
// Compiler Build ID: CL-36424714
// Cuda compilation tools, release 13.0, V13.0.88
// Based on NVVM 20.0.0
//

.version 9.0
.target sm_100
.address_size 64

	// .globl	_Z9distanciaPiiiiPcS0_

.visible .entry _Z9distanciaPiiiiPcS0_(
	.param .u64 .ptr .align 1 _Z9distanciaPiiiiPcS0__param_0,
	.param .u32 _Z9distanciaPiiiiPcS0__param_1,
	.param .u32 _Z9distanciaPiiiiPcS0__param_2,
	.param .u32 _Z9distanciaPiiiiPcS0__param_3,
	.param .u64 .ptr .align 1 _Z9distanciaPiiiiPcS0__param_4,
	.param .u64 .ptr .align 1 _Z9distanciaPiiiiPcS0__param_5
)
{
	.reg .pred 	%p<7>;
	.reg .b16 	%rs<3>;
	.reg .b32 	%r<33>;
	.reg .b64 	%rd<20>;

	ld.param.u64 	%rd5, [_Z9distanciaPiiiiPcS0__param_0];
	ld.param.u32 	%r5, [_Z9distanciaPiiiiPcS0__param_1];
	ld.param.u32 	%r6, [_Z9distanciaPiiiiPcS0__param_2];
	ld.param.u32 	%r7, [_Z9distanciaPiiiiPcS0__param_3];
	ld.param.u64 	%rd3, [_Z9distanciaPiiiiPcS0__param_4];
	ld.param.u64 	%rd4, [_Z9distanciaPiiiiPcS0__param_5];
	cvta.to.global.u64 	%rd1, %rd5;
	bar.sync 	0;
	setp.lt.s32 	%p1, %r7, %r5;
	@%p1 bra 	$L__BB0_2;
	mad.lo.s32 	%r8, %r7, %r6, %r7;
	mov.u32 	%r9, %tid.x;
	add.s32 	%r10, %r7, %r9;
	sub.s32 	%r11, %r5, %r10;
	mad.lo.s32 	%r32, %r11, %r6, %r8;
	bra.uni 	$L__BB0_3;
$L__BB0_2:
	mad.lo.s32 	%r12, %r7, %r6, %r7;
	mov.u32 	%r13, %tid.x;
	mul.lo.s32 	%r14, %r6, %r13;
	sub.s32 	%r15, %r6, %r14;
	add.s32 	%r16, %r15, %r12;
	add.s32 	%r32, %r16, 2;
$L__BB0_3:
	mul.wide.s32 	%rd6, %r32, 4;
	add.s64 	%rd2, %rd1, %rd6;
	ld.global.u32 	%r17, [%rd2];
	setp.ne.s32 	%p2, %r17, 0;
	setp.lt.s32 	%p3, %r32, 1;
	or.pred  	%p4, %p3, %p2;
	@%p4 bra 	$L__BB0_6;
	add.s32 	%r4, %r6, 1;
	mad.lo.s32 	%r18, %r5, %r6, %r5;
	add.s32 	%r19, %r18, %r4;
	setp.gt.s32 	%p5, %r32, %r19;
	@%p5 bra 	$L__BB0_6;
	not.b32 	%r20, %r6;
	div.s32 	%r21, %r32, %r4;
	mad.lo.s32 	%r22, %r21, %r20, %r32;
	cvt.s64.s32 	%rd7, %r21;
	cvta.to.global.u64 	%rd8, %rd3;
	add.s64 	%rd9, %rd8, %rd7;
	ld.global.u8 	%rs1, [%rd9];
	cvt.s64.s32 	%rd10, %r22;
	cvta.to.global.u64 	%rd11, %rd4;
	add.s64 	%rd12, %rd11, %rd10;
	ld.global.u8 	%rs2, [%rd12];
	setp.ne.s16 	%p6, %rs1, %rs2;
	selp.u32 	%r23, 1, 0, %p6;
	add.s32 	%r24, %r32, -1;
	mul.wide.u32 	%rd13, %r24, 4;
	add.s64 	%rd14, %rd1, %rd13;
	ld.global.u32 	%r25, [%rd14];
	mul.wide.s32 	%rd15, %r6, 4;
	xor.b64  	%rd16, %rd15, -4;
	add.s64 	%rd17, %rd2, %rd16;
	ld.global.u32 	%r26, [%rd17];
	ld.global.u32 	%r27, [%rd17+-4];
	add.s32 	%r28, %r27, %r23;
	min.s32 	%r29, %r25, %r26;
	add.s32 	%r30, %r29, 1;
	min.s32 	%r31, %r28, %r30;
	mul.wide.u32 	%rd18, %r32, 4;
	add.s64 	%rd19, %rd1, %rd18;
	st.global.u32 	[%rd19], %r31;
$L__BB0_6:
	ret;

}


// ===== COMPILED SASS (sm_100) =====

	.target	sm_100

	.elftype	@"ET_EXEC"


//--------------------- .note.nv.tkinfo           --------------------------
	.section	.note.nv.tkinfo,"",@"SHT_NOTE"
	.sectionflags	@"SHF_NOTE_NV_TKINFO"
	.tkinfo
        /*0018*/ 	.word	0x00000002
        /*0030*/ 	.string	""
        /*0030*/ 	.string	"ptxas"
        /*0030*/ 	.string	"Cuda compilation tools, release 13.0, V13.0.88"
        /*0030*/ 	.string	"Build cuda_13.0.r13.0/compiler.36424714_0"
        /*0030*/ 	.string	"-arch sm_100 -m 64 "



//--------------------- .note.nv.cuinfo           --------------------------
	.section	.note.nv.cuinfo,"",@"SHT_NOTE"
	.sectionflags	@"SHF_NOTE_NV_CUINFO"
        /*0018*/ 	.short	0x0002
        /*001a*/ 	.short	0x0064
        /*001c*/ 	.short	0x0082
	.zero		2


//--------------------- .nv.info                  --------------------------
	.section	.nv.info,"",@"SHT_CUDA_INFO"
	.align	4


	//----- nvinfo : EIATTR_REGCOUNT
	.align		4
        /*0000*/ 	.byte	0x04, 0x2f
        /*0002*/ 	.short	(.L_1 - .L_0)
	.align		4
.L_0:
        /*0004*/ 	.word	index@(_Z9distanciaPiiiiPcS0_)
        /*0008*/ 	.word	0x00000012


	//----- nvinfo : EIATTR_FRAME_SIZE
	.align		4
.L_1:
        /*000c*/ 	.byte	0x04, 0x11
        /*000e*/ 	.short	(.L_3 - .L_2)
	.align		4
.L_2:
        /*0010*/ 	.word	index@(_Z9distanciaPiiiiPcS0_)
        /*0014*/ 	.word	0x00000000


	//----- nvinfo : EIATTR_MIN_STACK_SIZE
	.align		4
.L_3:
        /*0018*/ 	.byte	0x04, 0x12
        /*001a*/ 	.short	(.L_5 - .L_4)
	.align		4
.L_4:
        /*001c*/ 	.word	index@(_Z9distanciaPiiiiPcS0_)
        /*0020*/ 	.word	0x00000000
.L_5:


//--------------------- .nv.compat                --------------------------
	.section	.nv.compat,"",@"SHT_CUDA_COMPAT_INFO"
	.align	4
        /*0000*/ 	.byte	0x02, 0x09, 0x00, 0x00, 0x02, 0x02, 0x01, 0x00, 0x02, 0x05, 0x05, 0x00, 0x03, 0x07, 0x01, 0x01
        /*0010*/ 	.byte	0x02, 0x03, 0x00, 0x00, 0x02, 0x06, 0x01, 0x00, 0x04, 0x0b, 0x08, 0x00, 0x09, 0x00, 0x00, 0x00
        /*0020*/ 	.byte	0x00, 0x00, 0x00, 0x00


//--------------------- .nv.info._Z9distanciaPiiiiPcS0_ --------------------------
	.section	.nv.info._Z9distanciaPiiiiPcS0_,"",@"SHT_CUDA_INFO"
	.sectionflags	@""
	.align	4


	//----- nvinfo : EIATTR_CUDA_API_VERSION
	.align		4
        /*0000*/ 	.byte	0x04, 0x37
        /*0002*/ 	.short	(.L_7 - .L_6)
.L_6:
        /*0004*/ 	.word	0x00000082


	//----- nvinfo : EIATTR_KPARAM_INFO
	.align		4
.L_7:
        /*0008*/ 	.byte	0x04, 0x17
        /*000a*/ 	.short	(.L_9 - .L_8)
.L_8:
        /*000c*/ 	.word	0x00000000
        /*0010*/ 	.short	0x0005
        /*0012*/ 	.short	0x0020
        /*0014*/ 	.byte	0x00, 0xf5, 0x21, 0x00


	//----- nvinfo : EIATTR_KPARAM_INFO
	.align		4
.L_9:
        /*0018*/ 	.byte	0x04, 0x17
        /*001a*/ 	.short	(.L_11 - .L_10)
.L_10:
        /*001c*/ 	.word	0x00000000
        /*0020*/ 	.short	0x0004
        /*0022*/ 	.short	0x0018
        /*0024*/ 	.byte	0x00, 0xf5, 0x21, 0x00


	//----- nvinfo : EIATTR_KPARAM_INFO
	.align		4
.L_11:
        /*0028*/ 	.byte	0x04, 0x17
        /*002a*/ 	.short	(.L_13 - .L_12)
.L_12:
        /*002c*/ 	.word	0x00000000
        /*0030*/ 	.short	0x0003
        /*0032*/ 	.short	0x0010
        /*0034*/ 	.byte	0x00, 0xf0, 0x11, 0x00


	//----- nvinfo : EIATTR_KPARAM_INFO
	.align		4
.L_13:
        /*0038*/ 	.byte	0x04, 0x17
        /*003a*/ 	.short	(.L_15 - .L_14)
.L_14:
        /*003c*/ 	.word	0x00000000
        /*0040*/ 	.short	0x0002
        /*0042*/ 	.short	0x000c
        /*0044*/ 	.byte	0x00, 0xf0, 0x11, 0x00


	//----- nvinfo : EIATTR_KPARAM_INFO
	.align		4
.L_15:
        /*0048*/ 	.byte	0x04, 0x17
        /*004a*/ 	.short	(.L_17 - .L_16)
.L_16:
        /*004c*/ 	.word	0x00000000
        /*0050*/ 	.short	0x0001
        /*0052*/ 	.short	0x0008
        /*0054*/ 	.byte	0x00, 0xf0, 0x11, 0x00


	//----- nvinfo : EIATTR_KPARAM_INFO
	.align		4
.L_17:
        /*0058*/ 	.byte	0x04, 0x17
        /*005a*/ 	.short	(.L_19 - .L_18)
.L_18:
        /*005c*/ 	.word	0x00000000
        /*0060*/ 	.short	0x0000
        /*0062*/ 	.short	0x0000
        /*0064*/ 	.byte	0x00, 0xf5, 0x21, 0x00


	//----- nvinfo : EIATTR_SPARSE_MMA_MASK
	.align		4
.L_19:
        /*0068*/ 	.byte	0x03, 0x50
        /*006a*/ 	.short	0x0000


	//----- nvinfo : EIATTR_MAXREG_COUNT
	.align		4
        /*006c*/ 	.byte	0x03, 0x1b
        /*006e*/ 	.short	0x00ff


	//----- nvinfo : EIATTR_NUM_BARRIERS
	.align		4
        /*0070*/ 	.byte	0x02, 0x4c
        /*0072*/ 	.byte	0x01
	.zero		1


	//----- nvinfo : EIATTR_MERCURY_ISA_VERSION
	.align		4
        /*0074*/ 	.byte	0x03, 0x5f
        /*0076*/ 	.short	0x0101


	//----- nvinfo : EIATTR_VRC_CTA_INIT_COUNT
	.align		4
        /*0078*/ 	.byte	0x02, 0x4a
	.zero		1
	.zero		1


	//----- nvinfo : EIATTR_EXIT_INSTR_OFFSETS
	.align		4
        /*007c*/ 	.byte	0x04, 0x1c
        /*007e*/ 	.short	(.L_21 - .L_20)


	//   ....[0]....
.L_20:
        /*0080*/ 	.word	0x00000140


	//   ....[1]....
        /*0084*/ 	.word	0x00000190


	//   ....[2]....
        /*0088*/ 	.word	0x000004f0


	//----- nvinfo : EIATTR_CBANK_PARAM_SIZE
	.align		4
.L_21:
        /*008c*/ 	.byte	0x03, 0x19
        /*008e*/ 	.short	0x0028


	//----- nvinfo : EIATTR_PARAM_CBANK
	.align		4
        /*0090*/ 	.byte	0x04, 0x0a
        /*0092*/ 	.short	(.L_23 - .L_22)
	.align		4
.L_22:
        /*0094*/ 	.word	index@(.nv.constant0._Z9distanciaPiiiiPcS0_)
        /*0098*/ 	.short	0x0380
        /*009a*/ 	.short	0x0028


	//----- nvinfo : EIATTR_SW_WAR
	.align		4
.L_23:
        /*009c*/ 	.byte	0x04, 0x36
        /*009e*/ 	.short	(.L_25 - .L_24)
.L_24:
        /*00a0*/ 	.word	0x00000008
.L_25:


//--------------------- .nv.callgraph             --------------------------
	.section	.nv.callgraph,"",@"SHT_CUDA_CALLGRAPH"
	.align	4
	.sectionentsize	8
	.align		4
        /*0000*/ 	.word	0x00000000
	.align		4
        /*0004*/ 	.word	0xffffffff
	.align		4
        /*0008*/ 	.word	0x00000000
	.align		4
        /*000c*/ 	.word	0xfffffffe
	.align		4
        /*0010*/ 	.word	0x00000000
	.align		4
        /*0014*/ 	.word	0xfffffffd
	.align		4
        /*0018*/ 	.word	0x00000000
	.align		4
        /*001c*/ 	.word	0xfffffffc


//--------------------- .text._Z9distanciaPiiiiPcS0_ --------------------------
	.section	.text._Z9distanciaPiiiiPcS0_,"ax",@progbits
	.align	128
        .global         _Z9distanciaPiiiiPcS0_
        .type           _Z9distanciaPiiiiPcS0_,@function
        .size           _Z9distanciaPiiiiPcS0_,(.L_x_1 - _Z9distanciaPiiiiPcS0_)
        .other          _Z9distanciaPiiiiPcS0_,@"STO_CUDA_ENTRY STV_DEFAULT"
_Z9distanciaPiiiiPcS0_:
.text._Z9distanciaPiiiiPcS0_:
[----:B------:R-:W-:Y:S08]  /*0000*/  LDC R1, c[0x0][0x37c] ;  /* 0x0000df00ff017b82 */ /* 0x000ff00000000800 */
[----:B------:R-:W0:Y:S01]  /*0010*/  LDC R9, c[0x0][0x390] ;  /* 0x0000e400ff097b82 */ /* 0x000e220000000800 */
[----:B------:R-:W1:Y:S01]  /*0020*/  S2R R5, SR_TID.X ;  /* 0x0000000000057919 */ /* 0x000e620000002100 */
[----:B------:R-:W2:Y:S06]  /*0030*/  LDCU.64 UR4, c[0x0][0x358] ;  /* 0x00006b00ff0477ac */ /* 0x000eac0008000a00 */
[----:B------:R-:W0:Y:S08]  /*0040*/  LDC R6, c[0x0][0x388] ;  /* 0x0000e200ff067b82 */ /* 0x000e300000000800 */
[----:B------:R-:W3:Y:S08]  /*0050*/  LDC R0, c[0x0][0x38c] ;  /* 0x0000e300ff007b82 */ /* 0x000ef00000000800 */
[----:B------:R-:W4:Y:S08]  /*0060*/  LDC.64 R2, c[0x0][0x380] ;  /* 0x0000e000ff027b82 */ /* 0x000f300000000a00 */
[----:B------:R-:W-:Y:S01]  /*0070*/  BAR.SYNC.DEFER_BLOCKING 0x0 ;  /* 0x0000000000007b1d */ /* 0x000fe20000010000 */
[----:B0-----:R-:W-:-:S13]  /*0080*/  ISETP.GE.AND P0, PT, R9, R6, PT ;  /* 0x000000060900720c */ /* 0x001fda0003f06270 */
[--C-:B-1----:R-:W-:Y:S01]  /*0090*/  @P0 IADD3 R4, PT, PT, R6, -R5, -R9.reuse ;  /* 0x8000000506040210 */ /* 0x102fe20007ffe809 */
[CC--:B---3--:R-:W-:Y:S02]  /*00a0*/  @P0 IMAD R7, R9.reuse, R0.reuse, R9 ;  /* 0x0000000009070224 */ /* 0x0c8fe400078e0209 */
[----:B------:R-:W-:Y:S02]  /*00b0*/  @!P0 IMAD.MOV R5, RZ, RZ, -R5 ;  /* 0x000000ffff058224 */ /* 0x000fe400078e0a05 */
[-C--:B------:R-:W-:Y:S02]  /*00c0*/  @P0 IMAD R7, R4, R0.reuse, R7 ;  /* 0x0000000004070224 */ /* 0x080fe400078e0207 */
[----:B------:R-:W-:Y:S02]  /*00d0*/  @!P0 IMAD R9, R9, R0, R9 ;  /* 0x0000000009098224 */ /* 0x000fe400078e0209 */
[----:B------:R-:W-:-:S05]  /*00e0*/  @!P0 IMAD R4, R0, R5, R0 ;  /* 0x0000000500048224 */ /* 0x000fca00078e0200 */
[----:B------:R-:W-:-:S05]  /*00f0*/  @!P0 IADD3 R7, PT, PT, R4, 0x2, R9 ;  /* 0x0000000204078810 */ /* 0x000fca0007ffe009 */
[----:B----4-:R-:W-:-:S05]  /*0100*/  IMAD.WIDE R4, R7, 0x4, R2 ;  /* 0x0000000407047825 */ /* 0x010fca00078e0202 */
[----:B--2---:R-:W2:Y:S02]  /*0110*/  LDG.E R8, desc[UR4][R4.64] ;  /* 0x0000000404087981 */ /* 0x004ea4000c1e1900 */
[----:B--2---:R-:W-:-:S04]  /*0120*/  ISETP.NE.AND P0, PT, R8, RZ, PT ;  /* 0x000000ff0800720c */ /* 0x004fc80003f05270 */
[----:B------:R-:W-:-:S13]  /*0130*/  ISETP.LT.OR P0, PT, R7, 0x1, P0 ;  /* 0x000000010700780c */ /* 0x000fda0000701670 */
[----:B------:R-:W-:Y:S05]  /*0140*/  @P0 EXIT ;  /* 0x000000000000094d */ /* 0x000fea0003800000 */
[----:B------:R-:W-:Y:S02]  /*0150*/  IMAD R9, R6, R0, R6 ;  /* 0x0000000006097224 */ /* 0x000fe400078e0206 */
[----:B------:R-:W-:-:S04]  /*0160*/  VIADD R6, R0, 0x1 ;  /* 0x0000000100067836 */ /* 0x000fc80000000000 */
[----:B------:R-:W-:-:S05]  /*0170*/  IMAD.IADD R8, R6, 0x1, R9 ;  /* 0x0000000106087824 */ /* 0x000fca00078e0209 */
[----:B------:R-:W-:-:S13]  /*0180*/  ISETP.GT.AND P0, PT, R7, R8, PT ;  /* 0x000000080700720c */ /* 0x000fda0003f04270 */
[----:B------:R-:W-:Y:S05]  /*0190*/  @P0 EXIT ;  /* 0x000000000000094d */ /* 0x000fea0003800000 */
[-C--:B------:R-:W-:Y:S01]  /*01a0*/  IABS R11, R6.reuse ;  /* 0x00000006000b7213 */ /* 0x080fe20000000000 */
[----:B------:R-:W0:Y:S01]  /*01b0*/  LDCU.64 UR8, c[0x0][0x3a0] ;  /* 0x00007400ff0877ac */ /* 0x000e220008000a00 */
[----:B------:R-:W-:Y:S02]  /*01c0*/  IABS R14, R7 ;  /* 0x00000007000e7213 */ /* 0x000fe40000000000 */
[----:B------:R-:W1:Y:S01]  /*01d0*/  I2F.RP R10, R11 ;  /* 0x0000000b000a7306 */ /* 0x000e620000209400 */
[----:B------:R-:W-:Y:S01]  /*01e0*/  IABS R15, R6 ;  /* 0x00000006000f7213 */ /* 0x000fe20000000000 */
[----:B------:R-:W2:Y:S06]  /*01f0*/  LDCU.64 UR6, c[0x0][0x398] ;  /* 0x00007300ff0677ac */ /* 0x000eac0008000a00 */
[----:B-1----:R-:W1:Y:S02]  /*0200*/  MUFU.RCP R10, R10 ;  /* 0x0000000a000a7308 */ /* 0x002e640000001000 */
[----:B-1----:R-:W-:-:S02]  /*0210*/  VIADD R8, R10, 0xffffffe ;  /* 0x0ffffffe0a087836 */ /* 0x002fc40000000000 */
[----:B------:R-:W-:-:S04]  /*0220*/  IMAD.MOV R10, RZ, RZ, -R15 ;  /* 0x000000ffff0a7224 */ /* 0x000fc800078e0a0f */
[----:B------:R1:W3:Y:S02]  /*0230*/  F2I.FTZ.U32.TRUNC.NTZ R9, R8 ;  /* 0x0000000800097305 */ /* 0x0002e4000021f000 */
[----:B-1----:R-:W-:Y:S02]  /*0240*/  IMAD.MOV.U32 R8, RZ, RZ, RZ ;  /* 0x000000ffff087224 */ /* 0x002fe400078e00ff */
[----:B---3--:R-:W-:-:S04]  /*0250*/  IMAD.MOV R12, RZ, RZ, -R9 ;  /* 0x000000ffff0c7224 */ /* 0x008fc800078e0a09 */
[----:B------:R-:W-:Y:S01]  /*0260*/  IMAD R13, R12, R11, RZ ;  /* 0x0000000b0c0d7224 */ /* 0x000fe200078e02ff */
[----:B------:R-:W-:-:S03]  /*0270*/  MOV R12, R14 ;  /* 0x0000000e000c7202 */ /* 0x000fc60000000f00 */
[----:B------:R-:W-:-:S06]  /*0280*/  IMAD.HI.U32 R9, R9, R13, R8 ;  /* 0x0000000d09097227 */ /* 0x000fcc00078e0008 */
[----:B------:R-:W-:-:S04]  /*0290*/  IMAD.HI.U32 R9, R9, R12, RZ ;  /* 0x0000000c09097227 */ /* 0x000fc800078e00ff */
[----:B------:R-:W-:-:S05]  /*02a0*/  IMAD R8, R9, R10, R12 ;  /* 0x0000000a09087224 */ /* 0x000fca00078e020c */
[----:B------:R-:W-:-:S13]  /*02b0*/  ISETP.GT.U32.AND P2, PT, R11, R8, PT ;  /* 0x000000080b00720c */ /* 0x000fda0003f44070 */
[----:B------:R-:W-:Y:S01]  /*02c0*/  @!P2 IMAD.IADD R8, R8, 0x1, -R11 ;  /* 0x000000010808a824 */ /* 0x000fe200078e0a0b */
[----:B------:R-:W-:Y:S02]  /*02d0*/  @!P2 IADD3 R9, PT, PT, R9, 0x1, RZ ;  /* 0x000000010909a810 */ /* 0x000fe40007ffe0ff */
[----:B------:R-:W-:Y:S02]  /*02e0*/  ISETP.NE.AND P2, PT, R6, RZ, PT ;  /* 0x000000ff0600720c */ /* 0x000fe40003f45270 */
[----:B------:R-:W-:Y:S02]  /*02f0*/  ISETP.GE.U32.AND P0, PT, R8, R11, PT ;  /* 0x0000000b0800720c */ /* 0x000fe40003f06070 */
[----:B------:R-:W-:-:S04]  /*0300*/  LOP3.LUT R8, R7, R6, RZ, 0x3c, !PT ;  /* 0x0000000607087212 */ /* 0x000fc800078e3cff */
[----:B------:R-:W-:-:S07]  /*0310*/  ISETP.GE.AND P1, PT, R8, RZ, PT ;  /* 0x000000ff0800720c */ /* 0x000fce0003f26270 */
[----:B------:R-:W-:-:S06]  /*0320*/  @P0 VIADD R9, R9, 0x1 ;  /* 0x0000000109090836 */ /* 0x000fcc0000000000 */
[----:B------:R-:W-:Y:S01]  /*0330*/  @!P1 IMAD.MOV R9, RZ, RZ, -R9 ;  /* 0x000000ffff099224 */ /* 0x000fe200078e0a09 */
[----:B------:R-:W-:Y:S02]  /*0340*/  @!P2 LOP3.LUT R9, RZ, R6, RZ, 0x33, !PT ;  /* 0x00000006ff09a212 */ /* 0x000fe400078e33ff */
[----:B------:R-:W-:Y:S02]  /*0350*/  LOP3.LUT R6, RZ, R0, RZ, 0x33, !PT ;  /* 0x00000000ff067212 */ /* 0x000fe400078e33ff */
[----:B------:R-:W-:Y:S02]  /*0360*/  SHF.R.S32.HI R11, RZ, 0x1f, R9 ;  /* 0x0000001fff0b7819 */ /* 0x000fe40000011409 */
[----:B--2---:R-:W-:Y:S01]  /*0370*/  IADD3 R10, P0, PT, R9, UR6, RZ ;  /* 0x00000006090a7c10 */ /* 0x004fe2000ff1e0ff */
[----:B------:R-:W-:Y:S02]  /*0380*/  IMAD R6, R6, R9, R7 ;  /* 0x0000000906067224 */ /* 0x000fe400078e0207 */
[----:B------:R-:W-:Y:S01]  /*0390*/  IMAD.WIDE R8, R0, 0x4, RZ ;  /* 0x0000000400087825 */ /* 0x000fe200078e02ff */
[----:B------:R-:W-:-:S02]  /*03a0*/  IADD3.X R11, PT, PT, R11, UR7, RZ, P0, !PT ;  /* 0x000000070b0b7c10 */ /* 0x000fc400087fe4ff */
[----:B0-----:R-:W-:Y:S02]  /*03b0*/  IADD3 R12, P1, PT, R6, UR8, RZ ;  /* 0x00000008060c7c10 */ /* 0x001fe4000ff3e0ff */
[----:B------:R-:W-:Y:S01]  /*03c0*/  LOP3.LUT R15, R8, 0xfffffffc, RZ, 0x3c, !PT ;  /* 0xfffffffc080f7812 */ /* 0x000fe200078e3cff */
[----:B------:R-:W2:Y:S01]  /*03d0*/  LDG.E.U8 R10, desc[UR4][R10.64] ;  /* 0x000000040a0a7981 */ /* 0x000ea2000c1e1100 */
[----:B------:R-:W-:Y:S02]  /*03e0*/  LEA.HI.X.SX32 R13, R6, UR9, 0x1, P1 ;  /* 0x00000009060d7c11 */ /* 0x000fe400088f0eff */
[----:B------:R-:W-:-:S04]  /*03f0*/  LOP3.LUT R9, RZ, R9, RZ, 0x33, !PT ;  /* 0x00000009ff097212 */ /* 0x000fc800078e33ff */
[----:B------:R-:W2:Y:S01]  /*0400*/  LDG.E.U8 R13, desc[UR4][R12.64] ;  /* 0x000000040c0d7981 */ /* 0x000ea2000c1e1100 */
[----:B------:R-:W-:Y:S01]  /*0410*/  IADD3 R8, P0, PT, R4, R15, RZ ;  /* 0x0000000f04087210 */ /* 0x000fe20007f1e0ff */
[----:B------:R-:W-:-:S03]  /*0420*/  VIADD R15, R7, 0xffffffff ;  /* 0xffffffff070f7836 */ /* 0x000fc60000000000 */
[----:B------:R-:W-:Y:S01]  /*0430*/  IADD3.X R9, PT, PT, R5, R9, RZ, P0, !PT ;  /* 0x0000000905097210 */ /* 0x000fe200007fe4ff */
[----:B------:R-:W-:-:S04]  /*0440*/  IMAD.WIDE.U32 R4, R15, 0x4, R2 ;  /* 0x000000040f047825 */ /* 0x000fc800078e0002 */
[----:B------:R-:W3:Y:S04]  /*0450*/  LDG.E R0, desc[UR4][R8.64+-0x4] ;  /* 0xfffffc0408007981 */ /* 0x000ee8000c1e1900 */
[----:B------:R-:W4:Y:S04]  /*0460*/  LDG.E R4, desc[UR4][R4.64] ;  /* 0x0000000404047981 */ /* 0x000f28000c1e1900 */
[----:B------:R-:W4:Y:S01]  /*0470*/  LDG.E R15, desc[UR4][R8.64] ;  /* 0x00000004080f7981 */ /* 0x000f22000c1e1900 */
[----:B------:R-:W-:Y:S01]  /*0480*/  IMAD.WIDE.U32 R2, R7, 0x4, R2 ;  /* 0x0000000407027825 */ /* 0x000fe200078e0002 */
[----:B--2---:R-:W-:-:S03]  /*0490*/  ISETP.NE.AND P0, PT, R10, R13, PT ;  /* 0x0000000d0a00720c */ /* 0x004fc60003f05270 */
[----:B---3--:R-:W-:-:S10]  /*04a0*/  VIADD R6, R0, 0x1 ;  /* 0x0000000100067836 */ /* 0x008fd40000000000 */
[----:B------:R-:W-:Y:S01]  /*04b0*/  @!P0 IMAD.MOV R6, RZ, RZ, R0 ;  /* 0x000000ffff068224 */ /* 0x000fe200078e0200 */
[----:B----4-:R-:W-:-:S04]  /*04c0*/  VIMNMX R15, PT, PT, R4, R15, PT ;  /* 0x0000000f040f7248 */ /* 0x010fc80003fe0100 */
[----:B------:R-:W-:-:S05]  /*04d0*/  VIADDMNMX R15, R15, 0x1, R6, PT ;  /* 0x000000010f0f7846 */ /* 0x000fca0003800106 */
[----:B------:R-:W-:Y:S01]  /*04e0*/  STG.E desc[UR4][R2.64], R15 ;  /* 0x0000000f02007986 */ /* 0x000fe2000c101904 */
[----:B------:R-:W-:Y:S05]  /*04f0*/  EXIT ;  /* 0x000000000000794d */ /* 0x000fea0003800000 */
.L_x_0:
[----:B------:R-:W-:-:S00]  /*0500*/  BRA `(.L_x_0) ;  /* 0xfffffffc00fc7947 */ /* 0x000fc0000383ffff */
[----:B------:R-:W-:-:S00]  /*0510*/  NOP ;  /* 0x0000000000007918 */ /* 0x000fc00000000000 */
        /* <DEDUP_REMOVED lines=14> */
.L_x_1:


//--------------------- .nv.shared.reserved.0     --------------------------
	.section	.nv.shared.reserved.0,"aw",@nobits
	.weak		__nv_reservedSMEM_offset_0_alias
	.size		__nv_reservedSMEM_offset_0_alias, 0, 64
	.other		__nv_reservedSMEM_offset_0_alias,@"STO_CUDA_RESERVED_SHARED STV_DEFAULT"
__nv_reservedSMEM_offset_0_alias:
	.zero		0
	.zero		64


//--------------------- .nv.constant0._Z9distanciaPiiiiPcS0_ --------------------------
	.section	.nv.constant0._Z9distanciaPiiiiPcS0_,"a",@progbits
	.sectionflags	@""
	.align	4
.nv.constant0._Z9distanciaPiiiiPcS0_:
	.zero		936


//--------------------- SYMBOLS --------------------------

	.type		.nv.reservedSmem.offset0,@object
	.size		.nv.reservedSmem.offset0,0x4
